//
// Generated by NVIDIA NVVM Compiler
//
// Compiler Build ID: CL-36424714
// Cuda compilation tools, release 13.0, V13.0.88
// Based on NVVM 20.0.0
//

.version 9.0
.target sm_100
.address_size 64

	// .globl	_Z6kernelPfS_i

.visible .entry _Z6kernelPfS_i(
	.param .u64 .ptr .align 1 _Z6kernelPfS_i_param_0,
	.param .u64 .ptr .align 1 _Z6kernelPfS_i_param_1,
	.param .u32 _Z6kernelPfS_i_param_2
)
{
	.reg .pred 	%p<2>;
	.reg .b32 	%r<7>;
	.reg .b32 	%f<5>;
	.reg .b64 	%rd<5>;

	ld.param.u64 	%rd1, [_Z6kernelPfS_i_param_0];
	ld.param.u32 	%r2, [_Z6kernelPfS_i_param_2];
	mov.u32 	%r3, %tid.x;
	mov.u32 	%r4, %ctaid.x;
	mov.u32 	%r5, %ntid.x;
	mad.lo.s32 	%r1, %r4, %r5, %r3;
	add.s32 	%r6, %r1, 1;
	setp.ge.s32 	%p1, %r6, %r2;
	@%p1 bra 	$L__BB0_2;
	cvta.to.global.u64 	%rd2, %rd1;
	mul.wide.s32 	%rd3, %r1, 4;
	add.s64 	%rd4, %rd2, %rd3;
	ld.global.f32 	%f1, [%rd4+4];
	ld.global.f32 	%f2, [%rd4];
	sub.f32 	%f3, %f1, %f2;
	fma.rn.f32 	%f4, %f3, 0fBF014AFD, %f2;
	st.global.f32 	[%rd4], %f4;
$L__BB0_2:
	ret;

}


// ===== COMPILED SASS (sm_100) =====

	.target	sm_100

	.elftype	@"ET_EXEC"


//--------------------- .note.nv.tkinfo           --------------------------
	.section	.note.nv.tkinfo,"",@"SHT_NOTE"
	.sectionflags	@"SHF_NOTE_NV_TKINFO"
	.tkinfo
        /*0018*/ 	.word	0x00000002
        /*0030*/ 	.string	""
        /*0030*/ 	.string	"ptxas"
        /*0030*/ 	.string	"Cuda compilation tools, release 13.0, V13.0.88"
        /*0030*/ 	.string	"Build cuda_13.0.r13.0/compiler.36424714_0"
        /*0030*/ 	.string	"-arch sm_100 -m 64 "



//--------------------- .note.nv.cuinfo           --------------------------
	.section	.note.nv.cuinfo,"",@"SHT_NOTE"
	.sectionflags	@"SHF_NOTE_NV_CUINFO"
        /*0018*/ 	.short	0x0002
        /*001a*/ 	.short	0x0064
        /*001c*/ 	.short	0x0082
	.zero		2


//--------------------- .nv.info                  --------------------------
	.section	.nv.info,"",@"SHT_CUDA_INFO"
	.align	4


	//----- nvinfo : EIATTR_REGCOUNT
	.align		4
        /*0000*/ 	.byte	0x04, 0x2f
        /*0002*/ 	.short	(.L_1 - .L_0)
	.align		4
.L_0:
        /*0004*/ 	.word	index@(_Z6kernelPfS_i)
        /*0008*/ 	.word	0x00000008


	//----- nvinfo : EIATTR_FRAME_SIZE
	.align		4
.L_1:
        /*000c*/ 	.byte	0x04, 0x11
        /*000e*/ 	.short	(.L_3 - .L_2)
	.align		4
.L_2:
        /*0010*/ 	.word	index@(_Z6kernelPfS_i)
        /*0014*/ 	.word	0x00000000


	//----- nvinfo : EIATTR_MIN_STACK_SIZE
	.align		4
.L_3:
        /*0018*/ 	.byte	0x04, 0x12
        /*001a*/ 	.short	(.L_5 - .L_4)
	.align		4
.L_4:
        /*001c*/ 	.word	index@(_Z6kernelPfS_i)
        /*0020*/ 	.word	0x00000000
.L_5:


//--------------------- .nv.compat                --------------------------
	.section	.nv.compat,"",@"SHT_CUDA_COMPAT_INFO"
	.align	4
        /*0000*/ 	.byte	0x02, 0x09, 0x00, 0x00, 0x02, 0x02, 0x01, 0x00, 0x02, 0x05, 0x05, 0x00, 0x03, 0x07, 0x01, 0x01
        /*0010*/ 	.byte	0x02, 0x03, 0x00, 0x00, 0x02, 0x06, 0x01, 0x00, 0x04, 0x0b, 0x08, 0x00, 0x09, 0x00, 0x00, 0x00
        /*0020*/ 	.byte	0x00, 0x00, 0x00, 0x00


//--------------------- .nv.info._Z6kernelPfS_i   --------------------------
	.section	.nv.info._Z6kernelPfS_i,"",@"SHT_CUDA_INFO"
	.sectionflags	@""
	.align	4


	//----- nvinfo : EIATTR_CUDA_API_VERSION
	.align		4
        /*0000*/ 	.byte	0x04, 0x37
        /*0002*/ 	.short	(.L_7 - .L_6)
.L_6:
        /*0004*/ 	.word	0x00000082


	//----- nvinfo : EIATTR_KPARAM_INFO
	.align		4
.L_7:
        /*0008*/ 	.byte	0x04, 0x17
        /*000a*/ 	.short	(.L_9 - .L_8)
.L_8:
        /*000c*/ 	.word	0x00000000
        /*0010*/ 	.short	0x0002
        /*0012*/ 	.short	0x0010
        /*0014*/ 	.byte	0x00, 0xf0, 0x11, 0x00


	//----- nvinfo : EIATTR_KPARAM_INFO
	.align		4
.L_9:
        /*0018*/ 	.byte	0x04, 0x17
        /*001a*/ 	.short	(.L_11 - .L_10)
.L_10:
        /*001c*/ 	.word	0x00000000
        /*0020*/ 	.short	0x0001
        /*0022*/ 	.short	0x0008
        /*0024*/ 	.byte	0x00, 0xf5, 0x21, 0x00


	//----- nvinfo : EIATTR_KPARAM_INFO
	.align		4
.L_11:
        /*0028*/ 	.byte	0x04, 0x17
        /*002a*/ 	.short	(.L_13 - .L_12)
.L_12:
        /*002c*/ 	.word	0x00000000
        /*0030*/ 	.short	0x0000
        /*0032*/ 	.short	0x0000
        /*0034*/ 	.byte	0x00, 0xf5, 0x21, 0x00


	//----- nvinfo : EIATTR_SPARSE_MMA_MASK
	.align		4
.L_13:
        /*0038*/ 	.byte	0x03, 0x50
        /*003a*/ 	.short	0x0000


	//----- nvinfo : EIATTR_MAXREG_COUNT
	.align		4
        /*003c*/ 	.byte	0x03, 0x1b
        /*003e*/ 	.short	0x00ff


	//----- nvinfo : EIATTR_MERCURY_ISA_VERSION
	.align		4
        /*0040*/ 	.byte	0x03, 0x5f
        /*0042*/ 	.short	0x0101


	//----- nvinfo : EIATTR_VRC_CTA_INIT_COUNT
	.align		4
        /*0044*/ 	.byte	0x02, 0x4a
	.zero		1
	.zero		1


	//----- nvinfo : EIATTR_EXIT_INSTR_OFFSETS
	.align		4
        /*0048*/ 	.byte	0x04, 0x1c
        /*004a*/ 	.short	(.L_15 - .L_14)


	//   ....[0]....
.L_14:
        /*004c*/ 	.word	0x00000080


	//   ....[1]....
        /*0050*/ 	.word	0x00000110


	//----- nvinfo : EIATTR_CBANK_PARAM_SIZE
	.align		4
.L_15:
        /*0054*/ 	.byte	0x03, 0x19
        /*0056*/ 	.short	0x0014


	//----- nvinfo : EIATTR_PARAM_CBANK
	.align		4
        /*0058*/ 	.byte	0x04, 0x0a
        /*005a*/ 	.short	(.L_17 - .L_16)
	.align		4
.L_16:
        /*005c*/ 	.word	index@(.nv.constant0._Z6kernelPfS_i)
        /*0060*/ 	.short	0x0380
        /*0062*/ 	.short	0x0014


	//----- nvinfo : EIATTR_SW_WAR
	.align		4
.L_17:
        /*0064*/ 	.byte	0x04, 0x36
        /*0066*/ 	.short	(.L_19 - .L_18)
.L_18:
        /*0068*/ 	.word	0x00000008
.L_19:


//--------------------- .nv.callgraph             --------------------------
	.section	.nv.callgraph,"",@"SHT_CUDA_CALLGRAPH"
	.align	4
	.sectionentsize	8
	.align		4
        /*0000*/ 	.word	0x00000000
	.align		4
        /*0004*/ 	.word	0xffffffff
	.align		4
        /*0008*/ 	.word	0x00000000
	.align		4
        /*000c*/ 	.word	0xfffffffe
	.align		4
        /*0010*/ 	.word	0x00000000
	.align		4
        /*0014*/ 	.word	0xfffffffd
	.align		4
        /*0018*/ 	.word	0x00000000
	.align		4
        /*001c*/ 	.word	0xfffffffc


//--------------------- .text._Z6kernelPfS_i      --------------------------
	.section	.text._Z6kernelPfS_i,"ax",@progbits
	.align	128
        .global         _Z6kernelPfS_i
        .type           _Z6kernelPfS_i,@function
        .size           _Z6kernelPfS_i,(.L_x_1 - _Z6kernelPfS_i)
        .other          _Z6kernelPfS_i,@"STO_CUDA_ENTRY STV_DEFAULT"
_Z6kernelPfS_i:
.text._Z6kernelPfS_i:
[----:B------:R-:W-:Y:S01]  /*0000*/  LDC R1, c[0x0][0x37c] ;  /* 0x0000df00ff017b82 */ /* 0x000fe20000000800 */
[----:B------:R-:W0:Y:S07]  /*0010*/  S2R R5, SR_TID.X ;  /* 0x0000000000057919 */ /* 0x000e2e0000002100 */
[----:B------:R-:W0:Y:S01]  /*0020*/  S2UR UR4, SR_CTAID.X ;  /* 0x00000000000479c3 */ /* 0x000e220000002500 */
[----:B------:R-:W1:Y:S07]  /*0030*/  LDCU UR5, c[0x0][0x390] ;  /* 0x00007200ff0577ac */ /* 0x000e6e0008000800 */
[----:B------:R-:W0:Y:S02]  /*0040*/  LDC R0, c[0x0][0x360] ;  /* 0x0000d800ff007b82 */ /* 0x000e240000000800 */
[----:B0-----:R-:W-:-:S05]  /*0050*/  IMAD R5, R0, UR4, R5 ;  /* 0x0000000400057c24 */ /* 0x001fca000f8e0205 */
[----:B------:R-:W-:-:S04]  /*0060*/  IADD3 R0, PT, PT, R5, 0x1, RZ ;  /* 0x0000000105007810 */ /* 0x000fc80007ffe0ff */
[----:B-1----:R-:W-:-:S13]  /*0070*/  ISETP.GE.AND P0, PT, R0, UR5, PT ;  /* 0x0000000500007c0c */ /* 0x002fda000bf06270 */
[----:B------:R-:W-:Y:S05]  /*0080*/  @P0 EXIT ;  /* 0x000000000000094d */ /* 0x000fea0003800000 */
[----:B------:R-:W0:Y:S01]  /*0090*/  LDC.64 R2, c[0x0][0x380] ;  /* 0x0000e000ff027b82 */ /* 0x000e220000000a00 */
[----:B------:R-:W1:Y:S01]  /*00a0*/  LDCU.64 UR4, c[0x0][0x358] ;  /* 0x00006b00ff0477ac */ /* 0x000e620008000a00 */
[----:B0-----:R-:W-:-:S05]  /*00b0*/  IMAD.WIDE R2, R5, 0x4, R2 ;  /* 0x0000000405027825 */ /* 0x001fca00078e0202 */
[----:B-1----:R-:W2:Y:S04]  /*00c0*/  LDG.E R0, desc[UR4][R2.64+0x4] ;  /* 0x0000040402007981 */ /* 0x002ea8000c1e1900 */
[----:B------:R-:W2:Y:S02]  /*00d0*/  LDG.E R5, desc[UR4][R2.64] ;  /* 0x0000000402057981 */ /* 0x000ea4000c1e1900 */
[----:B--2---:R-:W-:-:S04]  /*00e0*/  FADD R0, R0, -R5 ;  /* 0x8000000500007221 */ /* 0x004fc80000000000 */
[----:B------:R-:W-:-:S05]  /*00f0*/  FFMA R5, R0, -0.50505048036575317383, R5 ;  /* 0xbf014afd00057823 */ /* 0x000fca0000000005 */
[----:B------:R-:W-:Y:S01]  /*0100*/  STG.E desc[UR4][R2.64], R5 ;  /* 0x0000000502007986 */ /* 0x000fe2000c101904 */
[----:B------:R-:W-:Y:S05]  /*0110*/  EXIT ;  /* 0x000000000000794d */ /* 0x000fea0003800000 */
.L_x_0:
[----:B------:R-:W-:-:S00]  /*0120*/  BRA `(.L_x_0) ;  /* 0xfffffffc00fc7947 */ /* 0x000fc0000383ffff */
[----:B------:R-:W-:-:S00]  /*0130*/  NOP ;  /* 0x0000000000007918 */ /* 0x000fc00000000000 */
        /* <DEDUP_REMOVED lines=12> */
.L_x_1:


//--------------------- .nv.shared.reserved.0     --------------------------
	.section	.nv.shared.reserved.0,"aw",@nobits
	.weak		__nv_reservedSMEM_offset_0_alias
	.size		__nv_reservedSMEM_offset_0_alias, 0, 64
	.other		__nv_reservedSMEM_offset_0_alias,@"STO_CUDA_RESERVED_SHARED STV_DEFAULT"
__nv_reservedSMEM_offset_0_alias:
	.zero		0
	.zero		64


//--------------------- .nv.constant0._Z6kernelPfS_i --------------------------
	.section	.nv.constant0._Z6kernelPfS_i,"a",@progbits
	.sectionflags	@""
	.align	4
.nv.constant0._Z6kernelPfS_i:
	.zero		916


//--------------------- SYMBOLS --------------------------

	.type		.nv.reservedSmem.offset0,@object
	.size		.nv.reservedSmem.offset0,0x4
